	.headerflags	@"EF_CUDA_TEXMODE_UNIFIED EF_CUDA_64BIT_ADDRESS EF_CUDA_ACCELERATORS EF_CUDA_SM90 EF_CUDA_VIRTUAL_SM(EF_CUDA_SM90)"
	.elftype	@"ET_EXEC"


//--------------------- .nv.info                  --------------------------
	.section	.nv.info,"",@"SHT_CUDA_INFO"
	.align	4


	//----- nvinfo : EIATTR_REGCOUNT
	.align		4
        /*0000*/ 	.byte	0x04, 0x2f
        /*0002*/ 	.short	(.L_3 - .L_2)
	.align		4
.L_2:
        /*0004*/ 	.word	index@(triton_poi_fused__native_batch_norm_legit_no_training_relu_10)
        /*0008*/ 	.word	0x00000026


	//----- nvinfo : EIATTR_MIN_STACK_SIZE
	.align		4
.L_3:
        /*000c*/ 	.byte	0x04, 0x12
        /*000e*/ 	.short	(.L_5 - .L_4)
	.align		4
.L_4:
        /*0010*/ 	.word	index@(triton_poi_fused__native_batch_norm_legit_no_training_relu_10)
        /*0014*/ 	.word	0x00000000


	//----- nvinfo : EIATTR_FRAME_SIZE
	.align		4
.L_5:
        /*0018*/ 	.byte	0x04, 0x11
        /*001a*/ 	.short	(.L_7 - .L_6)
	.align		4
.L_6:
        /*001c*/ 	.word	index@(triton_poi_fused__native_batch_norm_legit_no_training_relu_10)
        /*0020*/ 	.word	0x00000000


	//----- nvinfo : EIATTR_MIN_STACK_SIZE
	.align		4
.L_7:
        /*0024*/ 	.byte	0x04, 0x12
        /*0026*/ 	.short	(.L_9 - .L_8)
	.align		4
.L_8:
        /*0028*/ 	.word	index@(triton_poi_fused__native_batch_norm_legit_no_training_relu_10)
        /*002c*/ 	.word	0x00000000
.L_9:


//--------------------- .nv.info.triton_poi_fused__native_batch_norm_legit_no_training_relu_10 --------------------------
	.section	.nv.info.triton_poi_fused__native_batch_norm_legit_no_training_relu_10,"",@"SHT_CUDA_INFO"
	.sectionflags	@""
	.align	4


	//----- nvinfo : EIATTR_CUDA_API_VERSION
	.align		4
        /*0000*/ 	.byte	0x04, 0x37
        /*0002*/ 	.short	(.L_11 - .L_10)
.L_10:
        /*0004*/ 	.word	0x0000007c


	//----- nvinfo : EIATTR_KPARAM_INFO
	.align		4
.L_11:
        /*0008*/ 	.byte	0x04, 0x17
        /*000a*/ 	.short	(.L_13 - .L_12)
.L_12:
        /*000c*/ 	.word	0x00000000
        /*0010*/ 	.short	0x0005
        /*0012*/ 	.short	0x0028
        /*0014*/ 	.byte	0x00, 0xf0, 0x11, 0x00


	//----- nvinfo : EIATTR_KPARAM_INFO
	.align		4
.L_13:
        /*0018*/ 	.byte	0x04, 0x17
        /*001a*/ 	.short	(.L_15 - .L_14)
.L_14:
        /*001c*/ 	.word	0x00000000
        /*0020*/ 	.short	0x0004
        /*0022*/ 	.short	0x0020
        /*0024*/ 	.byte	0x00, 0xf4, 0x21, 0x00


	//----- nvinfo : EIATTR_KPARAM_INFO
	.align		4
.L_15:
        /*0028*/ 	.byte	0x04, 0x17
        /*002a*/ 	.short	(.L_17 - .L_16)
.L_16:
        /*002c*/ 	.word	0x00000000
        /*0030*/ 	.short	0x0003
        /*0032*/ 	.short	0x0018
        /*0034*/ 	.byte	0x00, 0xf4, 0x21, 0x00


	//----- nvinfo : EIATTR_KPARAM_INFO
	.align		4
.L_17:
        /*0038*/ 	.byte	0x04, 0x17
        /*003a*/ 	.short	(.L_19 - .L_18)
.L_18:
        /*003c*/ 	.word	0x00000000
        /*0040*/ 	.short	0x0002
        /*0042*/ 	.short	0x0010
        /*0044*/ 	.byte	0x00, 0xf4, 0x21, 0x00


	//----- nvinfo : EIATTR_KPARAM_INFO
	.align		4
.L_19:
        /*0048*/ 	.byte	0x04, 0x17
        /*004a*/ 	.short	(.L_21 - .L_20)
.L_20:
        /*004c*/ 	.word	0x00000000
        /*0050*/ 	.short	0x0001
        /*0052*/ 	.short	0x0008
        /*0054*/ 	.byte	0x00, 0xf4, 0x21, 0x00


	//----- nvinfo : EIATTR_KPARAM_INFO
	.align		4
.L_21:
        /*0058*/ 	.byte	0x04, 0x17
        /*005a*/ 	.short	(.L_23 - .L_22)
.L_22:
        /*005c*/ 	.word	0x00000000
        /*0060*/ 	.short	0x0000
        /*0062*/ 	.short	0x0000
        /*0064*/ 	.byte	0x00, 0xf4, 0x21, 0x00


	//----- nvinfo : EIATTR_SPARSE_MMA_MASK
	.align		4
.L_23:
        /*0068*/ 	.byte	0x03, 0x50
        /*006a*/ 	.short	0x0000


	//----- nvinfo : EIATTR_MAXREG_COUNT
	.align		4
        /*006c*/ 	.byte	0x03, 0x1b
        /*006e*/ 	.short	0x00ff


	//----- nvinfo : EIATTR_EXIT_INSTR_OFFSETS
	.align		4
        /*0070*/ 	.byte	0x04, 0x1c
        /*0072*/ 	.short	(.L_25 - .L_24)


	//   ....[0]....
.L_24:
        /*0074*/ 	.word	0x00000b80


	//   ....[1]....
        /*0078*/ 	.word	0x00000ba0


	//----- nvinfo : EIATTR_REQNTID
	.align		4
.L_25:
        /*007c*/ 	.byte	0x04, 0x10
        /*007e*/ 	.short	(.L_27 - .L_26)
.L_26:
        /*0080*/ 	.word	0x00000080
        /*0084*/ 	.word	0x00000001
        /*0088*/ 	.word	0x00000001


	//----- nvinfo : EIATTR_CBANK_PARAM_SIZE
	.align		4
.L_27:
        /*008c*/ 	.byte	0x03, 0x19
        /*008e*/ 	.short	0x002c


	//----- nvinfo : EIATTR_PARAM_CBANK
	.align		4
        /*0090*/ 	.byte	0x04, 0x0a
        /*0092*/ 	.short	(.L_29 - .L_28)
	.align		4
.L_28:
        /*0094*/ 	.word	index@(.nv.constant0.triton_poi_fused__native_batch_norm_legit_no_training_relu_10)
        /*0098*/ 	.short	0x0210
        /*009a*/ 	.short	0x002c


	//----- nvinfo : EIATTR_SW_WAR
	.align		4
.L_29:
        /*009c*/ 	.byte	0x04, 0x36
        /*009e*/ 	.short	(.L_31 - .L_30)
.L_30:
        /*00a0*/ 	.word	0x00000008
.L_31:


//--------------------- .nv.callgraph             --------------------------
	.section	.nv.callgraph,"",@"SHT_CUDA_CALLGRAPH"
	.align	4
	.sectionentsize	8
	.align		4
        /*0000*/ 	.word	0x00000000
	.align		4
        /*0004*/ 	.word	0xffffffff
	.align		4
        /*0008*/ 	.word	0x00000000
	.align		4
        /*000c*/ 	.word	0xfffffffe
	.align		4
        /*0010*/ 	.word	0x00000000
	.align		4
        /*0014*/ 	.word	0xfffffffd
	.align		4
        /*0018*/ 	.word	0x00000000
	.align		4
        /*001c*/ 	.word	0xfffffffc


//--------------------- .nv.constant4             --------------------------
	.section	.nv.constant4,"a",@progbits
	.align	8
	.align		8
.nv.constant4:
        /*0000*/ 	.dword	_$_str
	.align		8
        /*0008*/ 	.dword	_$_str_$_2


//--------------------- .text.triton_poi_fused__native_batch_norm_legit_no_training_relu_10 --------------------------
	.section	.text.triton_poi_fused__native_batch_norm_legit_no_training_relu_10,"ax",@progbits
	.align	128
        .global         triton_poi_fused__native_batch_norm_legit_no_training_relu_10
        .type           triton_poi_fused__native_batch_norm_legit_no_training_relu_10,@function
        .size           triton_poi_fused__native_batch_norm_legit_no_training_relu_10,(.L_x_1 - triton_poi_fused__native_batch_norm_legit_no_training_relu_10)
        .other          triton_poi_fused__native_batch_norm_legit_no_training_relu_10,@"STO_CUDA_ENTRY STV_DEFAULT"
triton_poi_fused__native_batch_norm_legit_no_training_relu_10:
.text.triton_poi_fused__native_batch_norm_legit_no_training_relu_10:
[----:B------:R-:W0:Y:S02]  /*0000*/  LDC R1, c[0x0][0x28] ;  /* 0x00000a00ff017b82 */ /* 0x000e240000000800 */
[----:B------:R-:W1:Y:S01]  /*0010*/  S2R R0, SR_TID.X ;  /* 0x0000000000007919 */ /* 0x000e620000002100 */
[----:B------:R-:W2:Y:S01]  /*0020*/  LDC.64 R2, c[0x0][0x220] ;  /* 0x00008800ff027b82 */ /* 0x000ea20000000a00 */
[----:B------:R-:W-:Y:S02]  /*0030*/  CS2R R12, SRZ ;  /* 0x00000000000c7805 */ /* 0x000fe4000001ff00 */
[----:B------:R-:W-:Y:S01]  /*0040*/  CS2R R14, SRZ ;  /* 0x00000000000e7805 */ /* 0x000fe2000001ff00 */
[----:B------:R-:W3:Y:S01]  /*0050*/  S2R R7, SR_CTAID.X ;  /* 0x0000000000077919 */ /* 0x000ee20000002500 */
[----:B------:R-:W-:Y:S01]  /*0060*/  ULDC.64 UR4, c[0x0][0x208] ;  /* 0x0000820000047ab9 */ /* 0x000fe20000000a00 */
[----:B------:R-:W-:Y:S02]  /*0070*/  CS2R R16, SRZ ;  /* 0x0000000000107805 */ /* 0x000fe4000001ff00 */
[----:B------:R-:W-:Y:S01]  /*0080*/  CS2R R18, SRZ ;  /* 0x0000000000127805 */ /* 0x000fe2000001ff00 */
[----:B------:R-:W4:Y:S08]  /*0090*/  LDC.64 R26, c[0x0][0x210] ;  /* 0x00008400ff1a7b82 */ /* 0x000f300000000a00 */
[----:B------:R-:W5:Y:S01]  /*00a0*/  LDC.64 R32, c[0x0][0x218] ;  /* 0x00008600ff207b82 */ /* 0x000f620000000a00 */
[----:B-1----:R-:W-:-:S04]  /*00b0*/  SHF.L.U32 R0, R0, 0x2, RZ ;  /* 0x0000000200007819 */ /* 0x002fc800000006ff */
[----:B------:R-:W-:-:S04]  /*00c0*/  LOP3.LUT R0, R0, 0x1fc, RZ, 0xc0, !PT ;  /* 0x000001fc00007812 */ /* 0x000fc800078ec0ff */
[----:B---3--:R-:W-:-:S04]  /*00d0*/  LEA R7, R7, R0, 0xa ;  /* 0x0000000007077211 */ /* 0x008fc800078e50ff */
[C---:B------:R-:W-:Y:S01]  /*00e0*/  ISETP.GE.AND P1, PT, R7.reuse, 0x1a0540, PT ;  /* 0x001a05400700780c */ /* 0x040fe20003f26270 */
[----:B------:R-:W-:Y:S01]  /*00f0*/  IMAD.HI R0, R7, 0x66666667, RZ ;  /* 0x6666666707007827 */ /* 0x000fe200078e02ff */
[----:B------:R-:W-:-:S04]  /*0100*/  IADD3 R24, R7, 0x200, RZ ;  /* 0x0000020007187810 */ /* 0x000fc80007ffe0ff */
[----:B------:R-:W-:-:S04]  /*0110*/  SHF.R.U32.HI R5, RZ, 0x1f, R0 ;  /* 0x0000001fff057819 */ /* 0x000fc80000011600 */
[----:B------:R-:W-:Y:S01]  /*0120*/  LEA.HI.SX32 R22, R0, R5, 0x1b ;  /* 0x0000000500167211 */ /* 0x000fe200078fdaff */
[----:B------:R-:W-:-:S04]  /*0130*/  IMAD.HI R0, R24, 0x66666667, RZ ;  /* 0x6666666718007827 */ /* 0x000fc800078e02ff */
[----:B------:R-:W-:-:S04]  /*0140*/  IMAD R22, R22, -0x50, R7 ;  /* 0xffffffb016167824 */ /* 0x000fc800078e0207 */
[----:B--2---:R-:W-:-:S05]  /*0150*/  IMAD.WIDE R4, R22, 0x4, R2 ;  /* 0x0000000416047825 */ /* 0x004fca00078e0202 */
[----:B------:R1:W2:Y:S01]  /*0160*/  @!P1 LDG.E.EL.128 R12, desc[UR4][R4.64] ;  /* 0x00000004040c9981 */ /* 0x0002a2000c2e1d00 */
[----:B------:R-:W-:Y:S02]  /*0170*/  SHF.R.U32.HI R9, RZ, 0x1f, R0 ;  /* 0x0000001fff097819 */ /* 0x000fe40000011600 */
[----:B------:R-:W-:Y:S02]  /*0180*/  ISETP.GE.AND P0, PT, R24, 0x1a0540, PT ;  /* 0x001a05401800780c */ /* 0x000fe40003f06270 */
[----:B------:R-:W-:-:S05]  /*0190*/  LEA.HI.SX32 R9, R0, R9, 0x1b ;  /* 0x0000000900097211 */ /* 0x000fca00078fdaff */
[----:B------:R-:W-:-:S04]  /*01a0*/  IMAD R24, R9, -0x50, R24 ;  /* 0xffffffb009187824 */ /* 0x000fc800078e0218 */
[----:B------:R-:W-:-:S05]  /*01b0*/  IMAD.WIDE R2, R24, 0x4, R2 ;  /* 0x0000000418027825 */ /* 0x000fca00078e0202 */
[----:B------:R3:W3:Y:S01]  /*01c0*/  @!P0 LDG.E.EL.128 R16, desc[UR4][R2.64] ;  /* 0x0000000402108981 */ /* 0x0006e2000c2e1d00 */
[----:B------:R-:W-:Y:S01]  /*01d0*/  HFMA2.MMA R0, -RZ, RZ, 1.625, 0 ;  /* 0x3e800000ff007435 */ /* 0x000fe200000001ff */
[----:B----4-:R-:W-:Y:S01]  /*01e0*/  IMAD.WIDE R26, R7, 0x4, R26 ;  /* 0x00000004071a7825 */ /* 0x010fe200078e021a */
[----:B-1----:R-:W-:Y:S02]  /*01f0*/  CS2R R4, SRZ ;  /* 0x0000000000047805 */ /* 0x002fe4000001ff00 */
[----:B------:R-:W-:Y:S02]  /*0200*/  CS2R R6, SRZ ;  /* 0x0000000000067805 */ /* 0x000fe4000001ff00 */
[----:B------:R-:W-:Y:S01]  /*0210*/  CS2R R8, SRZ ;  /* 0x0000000000087805 */ /* 0x000fe2000001ff00 */
[----:B-----5:R-:W-:Y:S01]  /*0220*/  IMAD.WIDE R20, R24, 0x4, R32 ;  /* 0x0000000418147825 */ /* 0x020fe200078e0220 */
[----:B------:R-:W-:-:S04]  /*0230*/  CS2R R10, SRZ ;  /* 0x00000000000a7805 */ /* 0x000fc8000001ff00 */
[----:B------:R1:W4:Y:S04]  /*0240*/  @!P0 LDG.E.EL.128 R4, desc[UR4][R20.64] ;  /* 0x0000000414048981 */ /* 0x000328000c2e1d00 */
[----:B------:R-:W4:Y:S01]  /*0250*/  @!P0 LDG.E.128 R8, desc[UR4][R26.64+0x800] ;  /* 0x000800041a088981 */ /* 0x000f22000c1e1d00 */
[----:B------:R-:W-:-:S04]  /*0260*/  IMAD.WIDE R32, R22, 0x4, R32 ;  /* 0x0000000416207825 */ /* 0x000fc800078e0220 */
[----:B--2---:R-:W-:Y:S01]  /*0270*/  FADD R12, R12, 0.0010000000474974513054 ;  /* 0x3a83126f0c0c7421 */ /* 0x004fe20000000000 */
[----:B---3--:R-:W-:Y:S01]  /*0280*/  FADD R3, R13, 0.0010000000474974513054 ;  /* 0x3a83126f0d037421 */ /* 0x008fe20000000000 */
[----:B------:R-:W-:Y:S01]  /*0290*/  FADD R13, R14, 0.0010000000474974513054 ;  /* 0x3a83126f0e0d7421 */ /* 0x000fe20000000000 */
[----:B------:R-:W-:Y:S01]  /*02a0*/  FADD R14, R15, 0.0010000000474974513054 ;  /* 0x3a83126f0f0e7421 */ /* 0x000fe20000000000 */
[----:B------:R-:W2:Y:S08]  /*02b0*/  MUFU.SQRT R2, R12 ;  /* 0x0000000c00027308 */ /* 0x000eb00000002000 */
[----:B------:R-:W3:Y:S01]  /*02c0*/  MUFU.SQRT R13, R13 ;  /* 0x0000000d000d7308 */ /* 0x000ee20000002000 */
[----:B--2---:R-:W-:-:S07]  /*02d0*/  FSETP.GT.AND P5, PT, R2, 8.50705917302346158658e+37, PT ;  /* 0x7e8000000200780b */ /* 0x004fce0003fa4000 */
[----:B------:R-:W2:Y:S01]  /*02e0*/  MUFU.SQRT R3, R3 ;  /* 0x0000000300037308 */ /* 0x000ea20000002000 */
[----:B------:R-:W-:Y:S01]  /*02f0*/  FADD R16, R16, 0.0010000000474974513054 ;  /* 0x3a83126f10107421 */ /* 0x000fe20000000000 */
[----:B------:R-:W-:Y:S01]  /*0300*/  FSETP.GEU.AND P2, PT, R2, 1.175494350822287508e-38, PT ;  /* 0x008000000200780b */ /* 0x000fe20003f4e000 */
[----:B------:R-:W-:Y:S01]  /*0310*/  FADD R17, R17, 0.0010000000474974513054 ;  /* 0x3a83126f11117421 */ /* 0x000fe20000000000 */
[----:B-1----:R-:W-:Y:S01]  /*0320*/  FSEL R20, R0, 1, P5 ;  /* 0x3f80000000147808 */ /* 0x002fe20002800000 */
[----:B------:R-:W-:Y:S01]  /*0330*/  FADD R18, R18, 0.0010000000474974513054 ;  /* 0x3a83126f12127421 */ /* 0x000fe20000000000 */
[----:B------:R-:W-:Y:S01]  /*0340*/  FADD R19, R19, 0.0010000000474974513054 ;  /* 0x3a83126f13137421 */ /* 0x000fe20000000000 */
[C---:B---3--:R-:W-:Y:S01]  /*0350*/  FSETP.GT.AND P6, PT, R13.reuse, 8.50705917302346158658e+37, PT ;  /* 0x7e8000000d00780b */ /* 0x048fe20003fc4000 */
[----:B------:R-:W1:Y:S03]  /*0360*/  MUFU.SQRT R14, R14 ;  /* 0x0000000e000e7308 */ /* 0x000e660000002000 */
[----:B------:R-:W-:Y:S01]  /*0370*/  FSEL R21, R0, 1, P6 ;  /* 0x3f80000000157808 */ /* 0x000fe20003000000 */
[----:B------:R-:W-:Y:S01]  /*0380*/  @P5 FMUL R2, R2, 0.25 ;  /* 0x3e80000002025820 */ /* 0x000fe20000400000 */
[----:B------:R-:W-:Y:S01]  /*0390*/  FSETP.GEU.AND P5, PT, R13, 1.175494350822287508e-38, PT ;  /* 0x008000000d00780b */ /* 0x000fe20003fae000 */
[----:B----4-:R-:W-:Y:S01]  /*03a0*/  FADD R7, -R7, R11 ;  /* 0x0000000b07077221 */ /* 0x010fe20000000100 */
[C---:B--2---:R-:W-:Y:S01]  /*03b0*/  FSETP.GT.AND P3, PT, R3.reuse, 8.50705917302346158658e+37, PT ;  /* 0x7e8000000300780b */ /* 0x044fe20003f64000 */
[----:B------:R-:W2:Y:S01]  /*03c0*/  MUFU.SQRT R15, R16 ;  /* 0x00000010000f7308 */ /* 0x000ea20000002000 */
[----:B------:R-:W-:Y:S01]  /*03d0*/  FSETP.GEU.AND P4, PT, R3, 1.175494350822287508e-38, PT ;  /* 0x008000000300780b */ /* 0x000fe20003f8e000 */
[----:B------:R-:W-:Y:S01]  /*03e0*/  @!P2 FMUL R2, R2, 16777216 ;  /* 0x4b8000000202a820 */ /* 0x000fe20000400000 */
[----:B------:R-:W-:Y:S01]  /*03f0*/  @!P2 FMUL R20, R20, 16777216 ;  /* 0x4b8000001414a820 */ /* 0x000fe20000400000 */
[----:B------:R-:W-:Y:S01]  /*0400*/  @P6 FMUL R13, R13, 0.25 ;  /* 0x3e8000000d0d6820 */ /* 0x000fe20000400000 */
[----:B-1----:R-:W-:-:S03]  /*0410*/  FSETP.GT.AND P2, PT, R14, 8.50705917302346158658e+37, PT ;  /* 0x7e8000000e00780b */ /* 0x002fc60003f44000 */
[----:B------:R1:W3:Y:S02]  /*0420*/  MUFU.SQRT R12, R17 ;  /* 0x00000011000c7308 */ /* 0x0002e40000002000 */
[----:B------:R-:W-:Y:S01]  /*0430*/  @!P5 FMUL R13, R13, 16777216 ;  /* 0x4b8000000d0dd820 */ /* 0x000fe20000400000 */
[----:B------:R-:W-:Y:S01]  /*0440*/  @!P5 FMUL R21, R21, 16777216 ;  /* 0x4b8000001515d820 */ /* 0x000fe20000400000 */
[----:B------:R-:W-:Y:S01]  /*0450*/  @P3 FMUL R3, R3, 0.25 ;  /* 0x3e80000003033820 */ /* 0x000fe20000400000 */
[C---:B------:R-:W-:Y:S02]  /*0460*/  FSEL R29, R0.reuse, 1, P2 ;  /* 0x3f800000001d7808 */ /* 0x040fe40001000000 */
[----:B--2---:R-:W-:Y:S01]  /*0470*/  FSETP.GT.AND P5, PT, R15, 8.50705917302346158658e+37, PT ;  /* 0x7e8000000f00780b */ /* 0x004fe20003fa4000 */
[----:B------:R-:W2:Y:S01]  /*0480*/  MUFU.SQRT R23, R18 ;  /* 0x0000001200177308 */ /* 0x000ea20000002000 */
[----:B-1----:R-:W-:Y:S01]  /*0490*/  FSEL R17, R0, 1, P3 ;  /* 0x3f80000000117808 */ /* 0x002fe20001800000 */
[----:B------:R-:W-:Y:S01]  /*04a0*/  @!P4 FMUL R3, R3, 16777216 ;  /* 0x4b8000000303c820 */ /* 0x000fe20000400000 */
[C---:B------:R-:W-:Y:S01]  /*04b0*/  FSETP.GEU.AND P3, PT, R14.reuse, 1.175494350822287508e-38, PT ;  /* 0x008000000e00780b */ /* 0x040fe20003f6e000 */
[----:B------:R-:W-:-:S02]  /*04c0*/  @P2 FMUL R14, R14, 0.25 ;  /* 0x3e8000000e0e2820 */ /* 0x000fc40000400000 */
[----:B------:R-:W-:Y:S01]  /*04d0*/  @!P4 FMUL R17, R17, 16777216 ;  /* 0x4b8000001111c820 */ /* 0x000fe20000400000 */
[C---:B------:R-:W-:Y:S01]  /*04e0*/  FSETP.GEU.AND P4, PT, R15.reuse, 1.175494350822287508e-38, PT ;  /* 0x008000000f00780b */ /* 0x040fe20003f8e000 */
[----:B------:R-:W1:Y:S01]  /*04f0*/  MUFU.RCP R28, R13 ;  /* 0x0000000d001c7308 */ /* 0x000e620000001000 */
[C---:B---3--:R-:W-:Y:S02]  /*0500*/  FSETP.GT.AND P6, PT, R12.reuse, 8.50705917302346158658e+37, PT ;  /* 0x7e8000000c00780b */ /* 0x048fe40003fc4000 */
[----:B------:R-:W-:Y:S01]  /*0510*/  FSETP.GEU.AND P2, PT, R12, 1.175494350822287508e-38, PT ;  /* 0x008000000c00780b */ /* 0x000fe20003f4e000 */
[----:B------:R-:W-:-:S04]  /*0520*/  @P5 FMUL R15, R15, 0.25 ;  /* 0x3e8000000f0f5820 */ /* 0x000fc80000400000 */
[----:B------:R-:W3:Y:S01]  /*0530*/  MUFU.SQRT R13, R19 ;  /* 0x00000013000d7308 */ /* 0x000ee20000002000 */
[----:B------:R-:W-:Y:S01]  /*0540*/  @!P3 FMUL R14, R14, 16777216 ;  /* 0x4b8000000e0eb820 */ /* 0x000fe20000400000 */
[----:B------:R-:W-:Y:S01]  /*0550*/  @!P3 FMUL R29, R29, 16777216 ;  /* 0x4b8000001d1db820 */ /* 0x000fe20000400000 */
[----:B--2---:R-:W-:Y:S01]  /*0560*/  FSETP.GT.AND P3, PT, R23, 8.50705917302346158658e+37, PT ;  /* 0x7e8000001700780b */ /* 0x004fe20003f64000 */
[----:B------:R-:W-:Y:S02]  /*0570*/  @!P4 FMUL R15, R15, 16777216 ;  /* 0x4b8000000f0fc820 */ /* 0x000fe40000400000 */
[----:B------:R-:W-:Y:S01]  /*0580*/  @P6 FMUL R12, R12, 0.25 ;  /* 0x3e8000000c0c6820 */ /* 0x000fe20000400000 */
[----:B-1----:R-:W-:Y:S01]  /*0590*/  FMUL R28, R28, R21 ;  /* 0x000000151c1c7220 */ /* 0x002fe20000400000 */
[----:B------:R1:W2:Y:S02]  /*05a0*/  MUFU.RCP R25, R2 ;  /* 0x0000000200197308 */ /* 0x0002a40000001000 */
[----:B------:R-:W-:-:S06]  /*05b0*/  @!P2 FMUL R12, R12, 16777216 ;  /* 0x4b8000000c0ca820 */ /* 0x000fcc0000400000 */
[----:B------:R4:W5:Y:S01]  /*05c0*/  MUFU.RCP R30, R3 ;  /* 0x00000003001e7308 */ /* 0x0009620000001000 */
[----:B-1----:R-:W-:Y:S02]  /*05d0*/  FSEL R2, R0, 1, P5 ;  /* 0x3f80000000027808 */ /* 0x002fe40002800000 */
[C---:B------:R-:W-:Y:S01]  /*05e0*/  FSETP.GEU.AND P5, PT, R23.reuse, 1.175494350822287508e-38, PT ;  /* 0x008000001700780b */ /* 0x040fe20003fae000 */
[----:B------:R-:W-:Y:S02]  /*05f0*/  @P3 FMUL R23, R23, 0.25 ;  /* 0x3e80000017173820 */ /* 0x000fe40000400000 */
[----:B------:R-:W-:Y:S01]  /*0600*/  @!P4 FMUL R2, R2, 16777216 ;  /* 0x4b8000000202c820 */ /* 0x000fe20000400000 */
[----:B---3--:R-:W-:Y:S01]  /*0610*/  FSETP.GT.AND P4, PT, R13, 8.50705917302346158658e+37, PT ;  /* 0x7e8000000d00780b */ /* 0x008fe20003f84000 */
[----:B------:R-:W1:Y:S01]  /*0620*/  MUFU.RCP R14, R14 ;  /* 0x0000000e000e7308 */ /* 0x000e620000001000 */
[----:B----4-:R-:W-:Y:S01]  /*0630*/  FSEL R3, R0, 1, P6 ;  /* 0x3f80000000037808 */ /* 0x010fe20003000000 */
[----:B--2---:R-:W-:Y:S01]  /*0640*/  FMUL R25, R25, R20 ;  /* 0x0000001419197220 */ /* 0x004fe20000400000 */
[----:B------:R-:W-:-:S03]  /*0650*/  FSETP.GEU.AND P6, PT, R13, 1.175494350822287508e-38, PT ;  /* 0x008000000d00780b */ /* 0x000fc60003fce000 */
[----:B------:R-:W-:Y:S01]  /*0660*/  @!P2 FMUL R3, R3, 16777216 ;  /* 0x4b8000000303a820 */ /* 0x000fe20000400000 */
[----:B-----5:R-:W-:Y:S01]  /*0670*/  FMUL R30, R30, R17 ;  /* 0x000000111e1e7220 */ /* 0x020fe20000400000 */
[----:B------:R-:W2:Y:S01]  /*0680*/  MUFU.RCP R15, R15 ;  /* 0x0000000f000f7308 */ /* 0x000ea20000001000 */
[----:B------:R-:W-:-:S03]  /*0690*/  @!P5 FMUL R23, R23, 16777216 ;  /* 0x4b8000001717d820 */ /* 0x000fc60000400000 */
[----:B------:R-:W-:Y:S01]  /*06a0*/  @P4 FMUL R13, R13, 0.25 ;  /* 0x3e8000000d0d4820 */ /* 0x000fe20000400000 */
[----:B-1----:R-:W-:-:S03]  /*06b0*/  FMUL R29, R14, R29 ;  /* 0x0000001d0e1d7220 */ /* 0x002fc60000400000 */
[----:B------:R-:W-:Y:S01]  /*06c0*/  @!P6 FMUL R13, R13, 16777216 ;  /* 0x4b8000000d0de820 */ /* 0x000fe20000400000 */
[----:B------:R-:W1:Y:S01]  /*06d0*/  MUFU.RCP R12, R12 ;  /* 0x0000000c000c7308 */ /* 0x000e620000001000 */
[C---:B------:R-:W-:Y:S01]  /*06e0*/  FSEL R14, R0.reuse, 1, P3 ;  /* 0x3f800000000e7808 */ /* 0x040fe20001800000 */
[----:B--2---:R-:W-:Y:S01]  /*06f0*/  FMUL R2, R15, R2 ;  /* 0x000000020f027220 */ /* 0x004fe20000400000 */
[----:B------:R-:W-:-:S05]  /*0700*/  FSEL R15, R0, 1, P4 ;  /* 0x3f800000000f7808 */ /* 0x000fca0002000000 */
[----:B------:R-:W2:Y:S01]  /*0710*/  MUFU.RCP R23, R23 ;  /* 0x0000001700177308 */ /* 0x000ea20000001000 */
[----:B------:R-:W-:Y:S01]  /*0720*/  @!P5 FMUL R14, R14, 16777216 ;  /* 0x4b8000000e0ed820 */ /* 0x000fe20000400000 */
[----:B------:R-:W-:Y:S01]  /*0730*/  @!P6 FMUL R15, R15, 16777216 ;  /* 0x4b8000000f0fe820 */ /* 0x000fe20000400000 */
[----:B------:R-:W-:Y:S02]  /*0740*/  CS2R R16, SRZ ;  /* 0x0000000000107805 */ /* 0x000fe4000001ff00 */
[----:B------:R-:W-:Y:S01]  /*0750*/  CS2R R18, SRZ ;  /* 0x0000000000127805 */ /* 0x000fe2000001ff00 */
[----:B-1----:R-:W-:Y:S02]  /*0760*/  FMUL R0, R12, R3 ;  /* 0x000000030c007220 */ /* 0x002fe40000400000 */
[----:B------:R1:W3:Y:S01]  /*0770*/  MUFU.RCP R20, R13 ;  /* 0x0000000d00147308 */ /* 0x0002e20000001000 */
[----:B------:R-:W-:Y:S02]  /*0780*/  FADD R3, -R4, R8 ;  /* 0x0000000804037221 */ /* 0x000fe40000000100 */
[----:B------:R-:W4:Y:S01]  /*0790*/  @!P1 LDG.E.128 R16, desc[UR4][R26.64] ;  /* 0x000000041a109981 */ /* 0x000f22000c1e1d00 */
[----:B--2---:R-:W-:Y:S01]  /*07a0*/  FMUL R23, R23, R14 ;  /* 0x0000000e17177220 */ /* 0x004fe20000400000 */
[----:B-1----:R-:W-:Y:S01]  /*07b0*/  CS2R R12, SRZ ;  /* 0x00000000000c7805 */ /* 0x002fe2000001ff00 */
[----:B---3--:R-:W-:Y:S01]  /*07c0*/  FMUL R20, R20, R15 ;  /* 0x0000000f14147220 */ /* 0x008fe20000400000 */
[----:B------:R-:W-:-:S06]  /*07d0*/  CS2R R14, SRZ ;  /* 0x00000000000e7805 */ /* 0x000fcc000001ff00 */
[----:B------:R1:W4:Y:S01]  /*07e0*/  @!P1 LDG.E.EL.128 R12, desc[UR4][R32.64] ;  /* 0x00000004200c9981 */ /* 0x000322000c2e1d00 */
[----:B------:R-:W-:Y:S01]  /*07f0*/  FADD R21, -R5, R9 ;  /* 0x0000000905157221 */ /* 0x000fe20000000100 */
[----:B------:R-:W-:Y:S01]  /*0800*/  FADD R6, -R6, R10 ;  /* 0x0000000a06067221 */ /* 0x000fe20000000100 */
[----:B------:R-:W2:Y:S08]  /*0810*/  LDC.64 R8, c[0x0][0x228] ;  /* 0x00008a00ff087b82 */ /* 0x000eb00000000a00 */
[----:B------:R-:W3:Y:S01]  /*0820*/  LDC.64 R10, c[0x0][0x230] ;  /* 0x00008c00ff0a7b82 */ /* 0x000ee20000000a00 */
[----:B------:R-:W-:Y:S01]  /*0830*/  FMUL R20, R20, R7 ;  /* 0x0000000714147220 */ /* 0x000fe20000400000 */
[----:B------:R-:W-:Y:S01]  /*0840*/  FMUL R23, R23, R6 ;  /* 0x0000000617177220 */ /* 0x000fe20000400000 */
[----:B------:R-:W-:Y:S01]  /*0850*/  CS2R R6, SRZ ;  /* 0x0000000000067805 */ /* 0x000fe2000001ff00 */
[----:B---3--:R-:W-:-:S04]  /*0860*/  IMAD.WIDE R34, R22, 0x4, R10 ;  /* 0x0000000416227825 */ /* 0x008fc800078e020a */
[----:B-1----:R-:W-:Y:S01]  /*0870*/  IMAD.WIDE R32, R24, 0x4, R10 ;  /* 0x0000000418207825 */ /* 0x002fe200078e020a */
[----:B------:R-:W-:-:S03]  /*0880*/  CS2R R10, SRZ ;  /* 0x00000000000a7805 */ /* 0x000fc6000001ff00 */
[----:B----4-:R-:W-:Y:S01]  /*0890*/  FADD R4, -R15, R19 ;  /* 0x000000130f047221 */ /* 0x010fe20000000100 */
[----:B------:R-:W-:Y:S01]  /*08a0*/  FADD R5, -R14, R18 ;  /* 0x000000120e057221 */ /* 0x000fe20000000100 */
[----:B------:R-:W-:Y:S01]  /*08b0*/  FADD R17, -R13, R17 ;  /* 0x000000110d117221 */ /* 0x000fe20000000100 */
[----:B------:R-:W-:Y:S01]  /*08c0*/  FADD R12, -R12, R16 ;  /* 0x000000100c0c7221 */ /* 0x000fe20000000100 */
[----:B------:R-:W-:Y:S01]  /*08d0*/  FMUL R16, R29, R4 ;  /* 0x000000041d107220 */ /* 0x000fe20000400000 */
[----:B------:R-:W-:Y:S01]  /*08e0*/  FMUL R13, R28, R5 ;  /* 0x000000051c0d7220 */ /* 0x000fe20000400000 */
[----:B--2---:R-:W-:Y:S01]  /*08f0*/  IMAD.WIDE R18, R22, 0x4, R8 ;  /* 0x0000000416127825 */ /* 0x004fe200078e0208 */
[----:B------:R-:W-:-:S03]  /*0900*/  CS2R R4, SRZ ;  /* 0x0000000000047805 */ /* 0x000fc6000001ff00 */
[----:B------:R-:W-:Y:S01]  /*0910*/  IMAD.WIDE R28, R24, 0x4, R8 ;  /* 0x00000004181c7825 */ /* 0x000fe200078e0208 */
[----:B------:R-:W-:Y:S02]  /*0920*/  CS2R R8, SRZ ;  /* 0x0000000000087805 */ /* 0x000fe4000001ff00 */
[----:B------:R1:W2:Y:S04]  /*0930*/  @!P1 LDG.E.EL.128 R4, desc[UR4][R18.64] ;  /* 0x0000000412049981 */ /* 0x0002a8000c2e1d00 */
[----:B------:R-:W2:Y:S01]  /*0940*/  @!P1 LDG.E.EL.128 R8, desc[UR4][R34.64] ;  /* 0x0000000422089981 */ /* 0x000ea2000c2e1d00 */
[----:B------:R-:W-:Y:S01]  /*0950*/  FMUL R30, R30, R17 ;  /* 0x000000111e1e7220 */ /* 0x000fe20000400000 */
[----:B------:R-:W-:Y:S01]  /*0960*/  FMUL R25, R25, R12 ;  /* 0x0000000c19197220 */ /* 0x000fe20000400000 */
[----:B------:R-:W-:-:S02]  /*0970*/  CS2R R14, SRZ ;  /* 0x00000000000e7805 */ /* 0x000fc4000001ff00 */
[----:B-1----:R-:W-:Y:S01]  /*0980*/  CS2R R18, SRZ ;  /* 0x0000000000127805 */ /* 0x002fe2000001ff00 */
[----:B--2---:R-:W-:Y:S01]  /*0990*/  FFMA R6, R13, R6, R10 ;  /* 0x000000060d067223 */ /* 0x004fe2000000000a */
[----:B------:R-:W-:Y:S01]  /*09a0*/  FFMA R7, R16, R7, R11 ;  /* 0x0000000710077223 */ /* 0x000fe2000000000b */
[----:B------:R-:W-:Y:S02]  /*09b0*/  CS2R R12, SRZ ;  /* 0x00000000000c7805 */ /* 0x000fe4000001ff00 */
[----:B------:R-:W-:-:S04]  /*09c0*/  CS2R R16, SRZ ;  /* 0x0000000000107805 */ /* 0x000fc8000001ff00 */
[----:B------:R-:W2:Y:S04]  /*09d0*/  @!P0 LDG.E.EL.128 R12, desc[UR4][R28.64] ;  /* 0x000000041c0c8981 */ /* 0x000ea8000c2e1d00 */
[----:B------:R-:W2:Y:S01]  /*09e0*/  @!P0 LDG.E.EL.128 R16, desc[UR4][R32.64] ;  /* 0x0000000420108981 */ /* 0x000ea2000c2e1d00 */
[----:B------:R-:W-:Y:S01]  /*09f0*/  FFMA R5, R30, R5, R9 ;  /* 0x000000051e057223 */ /* 0x000fe20000000009 */
[----:B------:R-:W-:Y:S01]  /*0a00*/  FFMA R4, R25, R4, R8 ;  /* 0x0000000419047223 */ /* 0x000fe20000000008 */
[----:B------:R-:W-:Y:S01]  /*0a10*/  FSETP.GEU.AND P2, PT, R7, RZ, PT ;  /* 0x000000ff0700720b */ /* 0x000fe20003f4e000 */
[----:B------:R-:W-:Y:S01]  /*0a20*/  FMUL R0, R0, R21 ;  /* 0x0000001500007220 */ /* 0x000fe20000400000 */
[----:B------:R-:W-:Y:S01]  /*0a30*/  FSETP.GEU.AND P3, PT, R6, RZ, PT ;  /* 0x000000ff0600720b */ /* 0x000fe20003f6e000 */
[----:B------:R-:W-:Y:S01]  /*0a40*/  FMUL R3, R2, R3 ;  /* 0x0000000302037220 */ /* 0x000fe20000400000 */
[----:B------:R-:W-:-:S02]  /*0a50*/  FSETP.GEU.AND P4, PT, R5, RZ, PT ;  /* 0x000000ff0500720b */ /* 0x000fc40003f8e000 */
[----:B------:R-:W-:Y:S02]  /*0a60*/  FSETP.GEU.AND P5, PT, R4, RZ, PT ;  /* 0x000000ff0400720b */ /* 0x000fe40003fae000 */
[----:B------:R-:W-:Y:S02]  /*0a70*/  SEL R7, R7, RZ, P2 ;  /* 0x000000ff07077207 */ /* 0x000fe40001000000 */
[----:B------:R-:W-:Y:S02]  /*0a80*/  SEL R6, R6, RZ, P3 ;  /* 0x000000ff06067207 */ /* 0x000fe40001800000 */
[----:B------:R-:W-:Y:S02]  /*0a90*/  SEL R5, R5, RZ, P4 ;  /* 0x000000ff05057207 */ /* 0x000fe40002000000 */
[----:B------:R-:W-:-:S05]  /*0aa0*/  SEL R4, R4, RZ, P5 ;  /* 0x000000ff04047207 */ /* 0x000fca0002800000 */
[----:B------:R1:W-:Y:S01]  /*0ab0*/  @!P1 STG.E.128 desc[UR4][R26.64], R4 ;  /* 0x000000041a009986 */ /* 0x0003e2000c101d04 */
[----:B--2---:R-:W-:Y:S01]  /*0ac0*/  FFMA R15, R20, R15, R19 ;  /* 0x0000000f140f7223 */ /* 0x004fe20000000013 */
[----:B------:R-:W-:Y:S01]  /*0ad0*/  FFMA R14, R23, R14, R18 ;  /* 0x0000000e170e7223 */ /* 0x000fe20000000012 */
[----:B------:R-:W-:Y:S01]  /*0ae0*/  FFMA R0, R0, R13, R17 ;  /* 0x0000000d00007223 */ /* 0x000fe20000000011 */
[----:B------:R-:W-:Y:S02]  /*0af0*/  FFMA R3, R3, R12, R16 ;  /* 0x0000000c03037223 */ /* 0x000fe40000000010 */
[----:B------:R-:W-:Y:S02]  /*0b00*/  FSETP.GEU.AND P1, PT, R15, RZ, PT ;  /* 0x000000ff0f00720b */ /* 0x000fe40003f2e000 */
[----:B------:R-:W-:Y:S02]  /*0b10*/  FSETP.GEU.AND P2, PT, R14, RZ, PT ;  /* 0x000000ff0e00720b */ /* 0x000fe40003f4e000 */
[----:B------:R-:W-:-:S02]  /*0b20*/  FSETP.GEU.AND P3, PT, R0, RZ, PT ;  /* 0x000000ff0000720b */ /* 0x000fc40003f6e000 */
[----:B------:R-:W-:Y:S02]  /*0b30*/  FSETP.GEU.AND P4, PT, R3, RZ, PT ;  /* 0x000000ff0300720b */ /* 0x000fe40003f8e000 */
[----:B------:R-:W-:Y:S02]  /*0b40*/  SEL R15, R15, RZ, P1 ;  /* 0x000000ff0f0f7207 */ /* 0x000fe40000800000 */
[----:B------:R-:W-:Y:S02]  /*0b50*/  SEL R14, R14, RZ, P2 ;  /* 0x000000ff0e0e7207 */ /* 0x000fe40001000000 */
[----:B------:R-:W-:Y:S02]  /*0b60*/  SEL R13, R0, RZ, P3 ;  /* 0x000000ff000d7207 */ /* 0x000fe40001800000 */
[----:B------:R-:W-:Y:S01]  /*0b70*/  SEL R12, R3, RZ, P4 ;  /* 0x000000ff030c7207 */ /* 0x000fe20002000000 */
[----:B-1----:R-:W-:Y:S06]  /*0b80*/  @P0 EXIT ;  /* 0x000000000000094d */ /* 0x002fec0003800000 */
[----:B------:R-:W-:Y:S01]  /*0b90*/  STG.E.128 desc[UR4][R26.64+0x800], R12 ;  /* 0x0008000c1a007986 */ /* 0x000fe2000c101d04 */
[----:B------:R-:W-:Y:S05]  /*0ba0*/  EXIT ;  /* 0x000000000000794d */ /* 0x000fea0003800000 */
.L_x_0:
[----:B------:R-:W-:-:S00]  /*0bb0*/  BRA `(.L_x_0) ;  /* 0xfffffffc00fc7947 */ /* 0x000fc0000383ffff */
[----:B------:R-:W-:-:S00]  /*0bc0*/  NOP ;  /* 0x0000000000007918 */ /* 0x000fc00000000000 */
        /* <DEDUP_REMOVED lines=11> */
.L_x_1:


//--------------------- .nv.global.init           --------------------------
	.section	.nv.global.init,"aw",@progbits
.nv.global.init:
	.type		_$_str,@object
	.size		_$_str,(_$_str_$_2 - _$_str)
_$_str:
        /*0000*/ 	.byte	0x5f, 0x5f, 0x43, 0x55, 0x44, 0x41, 0x5f, 0x46, 0x54, 0x5a, 0x00
	.type		_$_str_$_2,@object
	.size		_$_str_$_2,(.L_1 - _$_str_$_2)
_$_str_$_2:
        /*000b*/ 	.byte	0x5f, 0x5f, 0x43, 0x55, 0x44, 0x41, 0x5f, 0x50, 0x52, 0x45, 0x43, 0x5f, 0x53, 0x51, 0x52, 0x54
        /*001b*/ 	.byte	0x00
.L_1:


//--------------------- .nv.constant0.triton_poi_fused__native_batch_norm_legit_no_training_relu_10 --------------------------
	.section	.nv.constant0.triton_poi_fused__native_batch_norm_legit_no_training_relu_10,"a",@progbits
	.sectionflags	@""
	.align	4
.nv.constant0.triton_poi_fused__native_batch_norm_legit_no_training_relu_10:
	.zero		572
